	.headerflags	@"EF_CUDA_TEXMODE_UNIFIED EF_CUDA_64BIT_ADDRESS EF_CUDA_ACCELERATORS EF_CUDA_SM90 EF_CUDA_VIRTUAL_SM(EF_CUDA_SM90)"
	.elftype	@"ET_EXEC"


//--------------------- .nv.info                  --------------------------
	.section	.nv.info,"",@"SHT_CUDA_INFO"
	.align	4


	//----- nvinfo : EIATTR_REGCOUNT
	.align		4
        /*0000*/ 	.byte	0x04, 0x2f
        /*0002*/ 	.short	(.L_1 - .L_0)
	.align		4
.L_0:
        /*0004*/ 	.word	index@(triton_poi_fused_mul_sigmoid_30)
        /*0008*/ 	.word	0x0000000c


	//----- nvinfo : EIATTR_MIN_STACK_SIZE
	.align		4
.L_1:
        /*000c*/ 	.byte	0x04, 0x12
        /*000e*/ 	.short	(.L_3 - .L_2)
	.align		4
.L_2:
        /*0010*/ 	.word	index@(triton_poi_fused_mul_sigmoid_30)
        /*0014*/ 	.word	0x00000000


	//----- nvinfo : EIATTR_FRAME_SIZE
	.align		4
.L_3:
        /*0018*/ 	.byte	0x04, 0x11
        /*001a*/ 	.short	(.L_5 - .L_4)
	.align		4
.L_4:
        /*001c*/ 	.word	index@(triton_poi_fused_mul_sigmoid_30)
        /*0020*/ 	.word	0x00000000


	//----- nvinfo : EIATTR_MIN_STACK_SIZE
	.align		4
.L_5:
        /*0024*/ 	.byte	0x04, 0x12
        /*0026*/ 	.short	(.L_7 - .L_6)
	.align		4
.L_6:
        /*0028*/ 	.word	index@(triton_poi_fused_mul_sigmoid_30)
        /*002c*/ 	.word	0x00000000
.L_7:


//--------------------- .nv.info.triton_poi_fused_mul_sigmoid_30 --------------------------
	.section	.nv.info.triton_poi_fused_mul_sigmoid_30,"",@"SHT_CUDA_INFO"
	.sectionflags	@""
	.align	4


	//----- nvinfo : EIATTR_CUDA_API_VERSION
	.align		4
        /*0000*/ 	.byte	0x04, 0x37
        /*0002*/ 	.short	(.L_9 - .L_8)
.L_8:
        /*0004*/ 	.word	0x0000007c


	//----- nvinfo : EIATTR_KPARAM_INFO
	.align		4
.L_9:
        /*0008*/ 	.byte	0x04, 0x17
        /*000a*/ 	.short	(.L_11 - .L_10)
.L_10:
        /*000c*/ 	.word	0x00000000
        /*0010*/ 	.short	0x0002
        /*0012*/ 	.short	0x0010
        /*0014*/ 	.byte	0x00, 0xf0, 0x11, 0x00


	//----- nvinfo : EIATTR_KPARAM_INFO
	.align		4
.L_11:
        /*0018*/ 	.byte	0x04, 0x17
        /*001a*/ 	.short	(.L_13 - .L_12)
.L_12:
        /*001c*/ 	.word	0x00000000
        /*0020*/ 	.short	0x0001
        /*0022*/ 	.short	0x0008
        /*0024*/ 	.byte	0x00, 0xf4, 0x21, 0x00


	//----- nvinfo : EIATTR_KPARAM_INFO
	.align		4
.L_13:
        /*0028*/ 	.byte	0x04, 0x17
        /*002a*/ 	.short	(.L_15 - .L_14)
.L_14:
        /*002c*/ 	.word	0x00000000
        /*0030*/ 	.short	0x0000
        /*0032*/ 	.short	0x0000
        /*0034*/ 	.byte	0x00, 0xf4, 0x21, 0x00


	//----- nvinfo : EIATTR_SPARSE_MMA_MASK
	.align		4
.L_15:
        /*0038*/ 	.byte	0x03, 0x50
        /*003a*/ 	.short	0x0000


	//----- nvinfo : EIATTR_MAXREG_COUNT
	.align		4
        /*003c*/ 	.byte	0x03, 0x1b
        /*003e*/ 	.short	0x00ff


	//----- nvinfo : EIATTR_EXIT_INSTR_OFFSETS
	.align		4
        /*0040*/ 	.byte	0x04, 0x1c
        /*0042*/ 	.short	(.L_17 - .L_16)


	//   ....[0]....
.L_16:
        /*0044*/ 	.word	0x00000250


	//   ....[1]....
        /*0048*/ 	.word	0x00000270


	//----- nvinfo : EIATTR_REQNTID
	.align		4
.L_17:
        /*004c*/ 	.byte	0x04, 0x10
        /*004e*/ 	.short	(.L_19 - .L_18)
.L_18:
        /*0050*/ 	.word	0x00000080
        /*0054*/ 	.word	0x00000001
        /*0058*/ 	.word	0x00000001


	//----- nvinfo : EIATTR_CBANK_PARAM_SIZE
	.align		4
.L_19:
        /*005c*/ 	.byte	0x03, 0x19
        /*005e*/ 	.short	0x0014


	//----- nvinfo : EIATTR_PARAM_CBANK
	.align		4
        /*0060*/ 	.byte	0x04, 0x0a
        /*0062*/ 	.short	(.L_21 - .L_20)
	.align		4
.L_20:
        /*0064*/ 	.word	index@(.nv.constant0.triton_poi_fused_mul_sigmoid_30)
        /*0068*/ 	.short	0x0210
        /*006a*/ 	.short	0x0014


	//----- nvinfo : EIATTR_SW_WAR
	.align		4
.L_21:
        /*006c*/ 	.byte	0x04, 0x36
        /*006e*/ 	.short	(.L_23 - .L_22)
.L_22:
        /*0070*/ 	.word	0x00000008
.L_23:


//--------------------- .nv.callgraph             --------------------------
	.section	.nv.callgraph,"",@"SHT_CUDA_CALLGRAPH"
	.align	4
	.sectionentsize	8
	.align		4
        /*0000*/ 	.word	0x00000000
	.align		4
        /*0004*/ 	.word	0xffffffff
	.align		4
        /*0008*/ 	.word	0x00000000
	.align		4
        /*000c*/ 	.word	0xfffffffe
	.align		4
        /*0010*/ 	.word	0x00000000
	.align		4
        /*0014*/ 	.word	0xfffffffd
	.align		4
        /*0018*/ 	.word	0x00000000
	.align		4
        /*001c*/ 	.word	0xfffffffc


//--------------------- .text.triton_poi_fused_mul_sigmoid_30 --------------------------
	.section	.text.triton_poi_fused_mul_sigmoid_30,"ax",@progbits
	.align	128
        .global         triton_poi_fused_mul_sigmoid_30
        .type           triton_poi_fused_mul_sigmoid_30,@function
        .size           triton_poi_fused_mul_sigmoid_30,(.L_x_1 - triton_poi_fused_mul_sigmoid_30)
        .other          triton_poi_fused_mul_sigmoid_30,@"STO_CUDA_ENTRY STV_DEFAULT"
triton_poi_fused_mul_sigmoid_30:
.text.triton_poi_fused_mul_sigmoid_30:
[----:B------:R-:W0:Y:S02]  /*0000*/  LDC R1, c[0x0][0x28] ;  /* 0x00000a00ff017b82 */ /* 0x000e240000000800 */
[----:B------:R-:W1:Y:S01]  /*0010*/  S2R R0, SR_TID.X ;  /* 0x0000000000007919 */ /* 0x000e620000002100 */
[----:B------:R-:W2:Y:S01]  /*0020*/  LDC.64 R2, c[0x0][0x210] ;  /* 0x00008400ff027b82 */ /* 0x000ea20000000a00 */
[----:B------:R-:W-:Y:S01]  /*0030*/  IMAD.MOV.U32 R6, RZ, RZ, RZ ;  /* 0x000000ffff067224 */ /* 0x000fe200078e00ff */
[----:B------:R-:W-:Y:S01]  /*0040*/  ULDC.64 UR4, c[0x0][0x208] ;  /* 0x0000820000047ab9 */ /* 0x000fe20000000a00 */
[----:B------:R-:W3:Y:S01]  /*0050*/  S2R R7, SR_CTAID.X ;  /* 0x0000000000077919 */ /* 0x000ee20000002500 */
[----:B-1----:R-:W-:-:S04]  /*0060*/  LOP3.LUT R0, R0, 0x7f, RZ, 0xc0, !PT ;  /* 0x0000007f00007812 */ /* 0x002fc800078ec0ff */
[----:B---3--:R-:W-:-:S04]  /*0070*/  LEA R7, R7, R0, 0x7 ;  /* 0x0000000007077211 */ /* 0x008fc800078e38ff */
[----:B------:R-:W-:Y:S02]  /*0080*/  SHF.R.S32.HI R0, RZ, 0x1f, R7 ;  /* 0x0000001fff007819 */ /* 0x000fe40000011407 */
[----:B------:R-:W-:Y:S02]  /*0090*/  ISETP.GE.AND P0, PT, R7, 0x800, PT ;  /* 0x000008000700780c */ /* 0x000fe40003f06270 */
[----:B------:R-:W-:-:S04]  /*00a0*/  LEA.HI R0, R0, R7, RZ, 0x9 ;  /* 0x0000000700007211 */ /* 0x000fc800078f48ff */
[C---:B------:R-:W-:Y:S02]  /*00b0*/  SHF.L.U32 R4, R0.reuse, 0x1, RZ ;  /* 0x0000000100047819 */ /* 0x040fe400000006ff */
[----:B------:R-:W-:Y:S02]  /*00c0*/  LOP3.LUT R0, R0, 0xfffffe00, RZ, 0xc0, !PT ;  /* 0xfffffe0000007812 */ /* 0x000fe400078ec0ff */
[----:B------:R-:W-:-:S04]  /*00d0*/  LOP3.LUT R4, R4, 0xfffffc00, RZ, 0xc0, !PT ;  /* 0xfffffc0004047812 */ /* 0x000fc800078ec0ff */
[----:B------:R-:W-:-:S04]  /*00e0*/  IADD3 R9, R4, R7, -R0 ;  /* 0x0000000704097210 */ /* 0x000fc80007ffe800 */
[----:B------:R-:W-:-:S05]  /*00f0*/  IADD3 R5, R9, 0x200, RZ ;  /* 0x0000020009057810 */ /* 0x000fca0007ffe0ff */
[----:B--2---:R-:W-:-:S05]  /*0100*/  IMAD.WIDE R4, R5, 0x4, R2 ;  /* 0x0000000405047825 */ /* 0x004fca00078e0202 */
[----:B------:R1:W2:Y:S01]  /*0110*/  @!P0 LDG.E R6, desc[UR4][R4.64] ;  /* 0x0000000404068981 */ /* 0x0002a2000c1e1900 */
[----:B------:R-:W-:Y:S01]  /*0120*/  HFMA2.MMA R0, -RZ, RZ, 0, 0 ;  /* 0x00000000ff007435 */ /* 0x000fe200000001ff */
[----:B------:R-:W-:Y:S01]  /*0130*/  IMAD.WIDE R2, R9, 0x4, R2 ;  /* 0x0000000409027825 */ /* 0x000fe200078e0202 */
[----:B-1----:R-:W1:Y:S08]  /*0140*/  LDC.64 R4, c[0x0][0x218] ;  /* 0x00008600ff047b82 */ /* 0x002e700000000a00 */
[----:B------:R3:W4:Y:S02]  /*0150*/  @!P0 LDG.E R0, desc[UR4][R2.64] ;  /* 0x0000000402008981 */ /* 0x000724000c1e1900 */
[----:B---3--:R-:W-:-:S02]  /*0160*/  IMAD.MOV.U32 R3, RZ, RZ, 0x3e800000 ;  /* 0x3e800000ff037424 */ /* 0x008fc400078e00ff */
[----:B--2---:R-:W-:-:S04]  /*0170*/  FADD R6, RZ, -R6 ;  /* 0x80000006ff067221 */ /* 0x004fc80000000000 */
[----:B------:R-:W-:-:S05]  /*0180*/  FMUL R6, R6, 1.4426950216293334961 ;  /* 0x3fb8aa3b06067820 */ /* 0x000fca0000400000 */
[----:B------:R-:W-:-:S13]  /*0190*/  FSETP.GEU.AND P1, PT, R6, -126, PT ;  /* 0xc2fc00000600780b */ /* 0x000fda0003f2e000 */
[----:B------:R-:W-:-:S04]  /*01a0*/  @!P1 FMUL R6, R6, 0.5 ;  /* 0x3f00000006069820 */ /* 0x000fc80000400000 */
[----:B------:R-:W2:Y:S02]  /*01b0*/  MUFU.EX2 R8, R6 ;  /* 0x0000000600087308 */ /* 0x000ea40000000800 */
[----:B--2---:R-:W-:-:S04]  /*01c0*/  @!P1 FMUL R8, R8, R8 ;  /* 0x0000000808089220 */ /* 0x004fc80000400000 */
[----:B------:R-:W-:-:S05]  /*01d0*/  FADD R8, R8, 1 ;  /* 0x3f80000008087421 */ /* 0x000fca0000000000 */
[----:B------:R-:W-:-:S04]  /*01e0*/  FSETP.GT.AND P1, PT, R8, 8.50705917302346158658e+37, PT ;  /* 0x7e8000000800780b */ /* 0x000fc80003f24000 */
[----:B------:R-:W-:-:S09]  /*01f0*/  FSEL R3, R3, 1, P1 ;  /* 0x3f80000003037808 */ /* 0x000fd20000800000 */
[----:B------:R-:W-:-:S06]  /*0200*/  @P1 FMUL R8, R8, 0.25 ;  /* 0x3e80000008081820 */ /* 0x000fcc0000400000 */
[----:B------:R-:W2:Y:S02]  /*0210*/  MUFU.RCP R8, R8 ;  /* 0x0000000800087308 */ /* 0x000ea40000001000 */
[----:B--2---:R-:W-:Y:S01]  /*0220*/  FMUL R9, R8, R3 ;  /* 0x0000000308097220 */ /* 0x004fe20000400000 */
[----:B-1----:R-:W-:-:S04]  /*0230*/  IMAD.WIDE R2, R7, 0x4, R4 ;  /* 0x0000000407027825 */ /* 0x002fc800078e0204 */
[----:B----4-:R-:W-:Y:S01]  /*0240*/  FMUL R9, R9, R0 ;  /* 0x0000000009097220 */ /* 0x010fe20000400000 */
[----:B------:R-:W-:Y:S06]  /*0250*/  @P0 EXIT ;  /* 0x000000000000094d */ /* 0x000fec0003800000 */
[----:B------:R-:W-:Y:S01]  /*0260*/  STG.E desc[UR4][R2.64], R9 ;  /* 0x0000000902007986 */ /* 0x000fe2000c101904 */
[----:B------:R-:W-:Y:S05]  /*0270*/  EXIT ;  /* 0x000000000000794d */ /* 0x000fea0003800000 */
.L_x_0:
[----:B------:R-:W-:-:S00]  /*0280*/  BRA `(.L_x_0) ;  /* 0xfffffffc00fc7947 */ /* 0x000fc0000383ffff */
[----:B------:R-:W-:-:S00]  /*0290*/  NOP ;  /* 0x0000000000007918 */ /* 0x000fc00000000000 */
        /* <DEDUP_REMOVED lines=14> */
.L_x_1:


//--------------------- .nv.constant0.triton_poi_fused_mul_sigmoid_30 --------------------------
	.section	.nv.constant0.triton_poi_fused_mul_sigmoid_30,"a",@progbits
	.sectionflags	@""
	.align	4
.nv.constant0.triton_poi_fused_mul_sigmoid_30:
	.zero		548
